//
// Generated by NVIDIA NVVM Compiler
//
// Compiler Build ID: CL-36424714
// Cuda compilation tools, release 13.0, V13.0.88
// Based on NVVM 20.0.0
//

.version 9.0
.target sm_100
.address_size 64

	// .globl	_Z6kernelPdPKdm

.visible .entry _Z6kernelPdPKdm(
	.param .u64 .ptr .align 1 _Z6kernelPdPKdm_param_0,
	.param .u64 .ptr .align 1 _Z6kernelPdPKdm_param_1,
	.param .u64 _Z6kernelPdPKdm_param_2
)
{
	.reg .pred 	%p<3>;
	.reg .b32 	%r<7>;
	.reg .b64 	%rd<14>;
	.reg .b64 	%fd<4>;

	ld.param.u64 	%rd7, [_Z6kernelPdPKdm_param_0];
	ld.param.u64 	%rd8, [_Z6kernelPdPKdm_param_1];
	ld.param.u64 	%rd9, [_Z6kernelPdPKdm_param_2];
	mov.u32 	%r2, %nctaid.x;
	mov.u32 	%r3, %ntid.x;
	mul.lo.s32 	%r1, %r2, %r3;
	mov.u32 	%r4, %ctaid.x;
	mov.u32 	%r5, %tid.x;
	mad.lo.s32 	%r6, %r3, %r4, %r5;
	cvt.u64.u32 	%rd13, %r6;
	setp.le.u64 	%p1, %rd9, %rd13;
	@%p1 bra 	$L__BB0_3;
	cvt.u64.u32 	%rd2, %r1;
	cvta.to.global.u64 	%rd3, %rd8;
	cvta.to.global.u64 	%rd4, %rd7;
$L__BB0_2:
	shl.b64 	%rd10, %rd13, 3;
	add.s64 	%rd11, %rd3, %rd10;
	ld.global.nc.f64 	%fd1, [%rd11];
	add.s64 	%rd12, %rd4, %rd10;
	ld.global.f64 	%fd2, [%rd12];
	sub.f64 	%fd3, %fd2, %fd1;
	st.global.f64 	[%rd12], %fd3;
	add.s64 	%rd13, %rd13, %rd2;
	setp.lt.u64 	%p2, %rd13, %rd9;
	@%p2 bra 	$L__BB0_2;
$L__BB0_3:
	ret;

}


// ===== COMPILED SASS (sm_100) =====

	.target	sm_100

	.elftype	@"ET_EXEC"


//--------------------- .note.nv.tkinfo           --------------------------
	.section	.note.nv.tkinfo,"",@"SHT_NOTE"
	.sectionflags	@"SHF_NOTE_NV_TKINFO"
	.tkinfo
        /*0018*/ 	.word	0x00000002
        /*0030*/ 	.string	""
        /*0030*/ 	.string	"ptxas"
        /*0030*/ 	.string	"Cuda compilation tools, release 13.0, V13.0.88"
        /*0030*/ 	.string	"Build cuda_13.0.r13.0/compiler.36424714_0"
        /*0030*/ 	.string	"-arch sm_100 -m 64 "



//--------------------- .note.nv.cuinfo           --------------------------
	.section	.note.nv.cuinfo,"",@"SHT_NOTE"
	.sectionflags	@"SHF_NOTE_NV_CUINFO"
        /*0018*/ 	.short	0x0002
        /*001a*/ 	.short	0x0064
        /*001c*/ 	.short	0x0082
	.zero		2


//--------------------- .nv.info                  --------------------------
	.section	.nv.info,"",@"SHT_CUDA_INFO"
	.align	4


	//----- nvinfo : EIATTR_REGCOUNT
	.align		4
        /*0000*/ 	.byte	0x04, 0x2f
        /*0002*/ 	.short	(.L_1 - .L_0)
	.align		4
.L_0:
        /*0004*/ 	.word	index@(_Z6kernelPdPKdm)
        /*0008*/ 	.word	0x0000000e


	//----- nvinfo : EIATTR_FRAME_SIZE
	.align		4
.L_1:
        /*000c*/ 	.byte	0x04, 0x11
        /*000e*/ 	.short	(.L_3 - .L_2)
	.align		4
.L_2:
        /*0010*/ 	.word	index@(_Z6kernelPdPKdm)
        /*0014*/ 	.word	0x00000000


	//----- nvinfo : EIATTR_MIN_STACK_SIZE
	.align		4
.L_3:
        /*0018*/ 	.byte	0x04, 0x12
        /*001a*/ 	.short	(.L_5 - .L_4)
	.align		4
.L_4:
        /*001c*/ 	.word	index@(_Z6kernelPdPKdm)
        /*0020*/ 	.word	0x00000000
.L_5:


//--------------------- .nv.compat                --------------------------
	.section	.nv.compat,"",@"SHT_CUDA_COMPAT_INFO"
	.align	4
        /*0000*/ 	.byte	0x02, 0x09, 0x00, 0x00, 0x02, 0x02, 0x01, 0x00, 0x02, 0x05, 0x05, 0x00, 0x03, 0x07, 0x01, 0x01
        /*0010*/ 	.byte	0x02, 0x03, 0x00, 0x00, 0x02, 0x06, 0x01, 0x00, 0x04, 0x0b, 0x08, 0x00, 0x01, 0x00, 0x00, 0x00
        /*0020*/ 	.byte	0x00, 0x00, 0x00, 0x00


//--------------------- .nv.info._Z6kernelPdPKdm  --------------------------
	.section	.nv.info._Z6kernelPdPKdm,"",@"SHT_CUDA_INFO"
	.sectionflags	@""
	.align	4


	//----- nvinfo : EIATTR_CUDA_API_VERSION
	.align		4
        /*0000*/ 	.byte	0x04, 0x37
        /*0002*/ 	.short	(.L_7 - .L_6)
.L_6:
        /*0004*/ 	.word	0x00000082


	//----- nvinfo : EIATTR_KPARAM_INFO
	.align		4
.L_7:
        /*0008*/ 	.byte	0x04, 0x17
        /*000a*/ 	.short	(.L_9 - .L_8)
.L_8:
        /*000c*/ 	.word	0x00000000
        /*0010*/ 	.short	0x0002
        /*0012*/ 	.short	0x0010
        /*0014*/ 	.byte	0x00, 0xf0, 0x21, 0x00


	//----- nvinfo : EIATTR_KPARAM_INFO
	.align		4
.L_9:
        /*0018*/ 	.byte	0x04, 0x17
        /*001a*/ 	.short	(.L_11 - .L_10)
.L_10:
        /*001c*/ 	.word	0x00000000
        /*0020*/ 	.short	0x0001
        /*0022*/ 	.short	0x0008
        /*0024*/ 	.byte	0x00, 0xf5, 0x21, 0x00


	//----- nvinfo : EIATTR_KPARAM_INFO
	.align		4
.L_11:
        /*0028*/ 	.byte	0x04, 0x17
        /*002a*/ 	.short	(.L_13 - .L_12)
.L_12:
        /*002c*/ 	.word	0x00000000
        /*0030*/ 	.short	0x0000
        /*0032*/ 	.short	0x0000
        /*0034*/ 	.byte	0x00, 0xf5, 0x21, 0x00


	//----- nvinfo : EIATTR_SPARSE_MMA_MASK
	.align		4
.L_13:
        /*0038*/ 	.byte	0x03, 0x50
        /*003a*/ 	.short	0x0000


	//----- nvinfo : EIATTR_MAXREG_COUNT
	.align		4
        /*003c*/ 	.byte	0x03, 0x1b
        /*003e*/ 	.short	0x00ff


	//----- nvinfo : EIATTR_MERCURY_ISA_VERSION
	.align		4
        /*0040*/ 	.byte	0x03, 0x5f
        /*0042*/ 	.short	0x0101


	//----- nvinfo : EIATTR_VRC_CTA_INIT_COUNT
	.align		4
        /*0044*/ 	.byte	0x02, 0x4a
	.zero		1
	.zero		1


	//----- nvinfo : EIATTR_EXIT_INSTR_OFFSETS
	.align		4
        /*0048*/ 	.byte	0x04, 0x1c
        /*004a*/ 	.short	(.L_15 - .L_14)


	//   ....[0]....
.L_14:
        /*004c*/ 	.word	0x000000a0


	//   ....[1]....
        /*0050*/ 	.word	0x000001d0


	//----- nvinfo : EIATTR_CRS_STACK_SIZE
	.align		4
.L_15:
        /*0054*/ 	.byte	0x04, 0x1e
        /*0056*/ 	.short	(.L_17 - .L_16)
.L_16:
        /*0058*/ 	.word	0x00000000


	//----- nvinfo : EIATTR_CBANK_PARAM_SIZE
	.align		4
.L_17:
        /*005c*/ 	.byte	0x03, 0x19
        /*005e*/ 	.short	0x0018


	//----- nvinfo : EIATTR_PARAM_CBANK
	.align		4
        /*0060*/ 	.byte	0x04, 0x0a
        /*0062*/ 	.short	(.L_19 - .L_18)
	.align		4
.L_18:
        /*0064*/ 	.word	index@(.nv.constant0._Z6kernelPdPKdm)
        /*0068*/ 	.short	0x0380
        /*006a*/ 	.short	0x0018


	//----- nvinfo : EIATTR_SW_WAR
	.align		4
.L_19:
        /*006c*/ 	.byte	0x04, 0x36
        /*006e*/ 	.short	(.L_21 - .L_20)
.L_20:
        /*0070*/ 	.word	0x00000008
.L_21:


//--------------------- .nv.callgraph             --------------------------
	.section	.nv.callgraph,"",@"SHT_CUDA_CALLGRAPH"
	.align	4
	.sectionentsize	8
	.align		4
        /*0000*/ 	.word	0x00000000
	.align		4
        /*0004*/ 	.word	0xffffffff
	.align		4
        /*0008*/ 	.word	0x00000000
	.align		4
        /*000c*/ 	.word	0xfffffffe
	.align		4
        /*0010*/ 	.word	0x00000000
	.align		4
        /*0014*/ 	.word	0xfffffffd
	.align		4
        /*0018*/ 	.word	0x00000000
	.align		4
        /*001c*/ 	.word	0xfffffffc


//--------------------- .text._Z6kernelPdPKdm     --------------------------
	.section	.text._Z6kernelPdPKdm,"ax",@progbits
	.align	128
        .global         _Z6kernelPdPKdm
        .type           _Z6kernelPdPKdm,@function
        .size           _Z6kernelPdPKdm,(.L_x_2 - _Z6kernelPdPKdm)
        .other          _Z6kernelPdPKdm,@"STO_CUDA_ENTRY STV_DEFAULT"
_Z6kernelPdPKdm:
.text._Z6kernelPdPKdm:
[----:B------:R-:W-:Y:S01]  /*0000*/  LDC R1, c[0x0][0x37c] ;  /* 0x0000df00ff017b82 */ /* 0x000fe20000000800 */
[----:B------:R-:W0:Y:S01]  /*0010*/  S2R R0, SR_CTAID.X ;  /* 0x0000000000007919 */ /* 0x000e220000002500 */
[----:B------:R-:W1:Y:S01]  /*0020*/  LDCU UR4, c[0x0][0x370] ;  /* 0x00006e00ff0477ac */ /* 0x000e620008000800 */
[----:B------:R-:W0:Y:S01]  /*0030*/  S2R R3, SR_TID.X ;  /* 0x0000000000037919 */ /* 0x000e220000002100 */
[----:B------:R-:W1:Y:S01]  /*0040*/  LDCU UR5, c[0x0][0x360] ;  /* 0x00006c00ff0577ac */ /* 0x000e620008000800 */
[----:B------:R-:W2:Y:S01]  /*0050*/  LDCU.64 UR8, c[0x0][0x390] ;  /* 0x00007200ff0877ac */ /* 0x000ea20008000a00 */
[----:B-1----:R-:W-:Y:S02]  /*0060*/  UIMAD UR4, UR4, UR5, URZ ;  /* 0x00000005040472a4 */ /* 0x002fe4000f8e02ff */
[----:B0-----:R-:W-:-:S05]  /*0070*/  IMAD R0, R0, UR5, R3 ;  /* 0x0000000500007c24 */ /* 0x001fca000f8e0203 */
[----:B--2---:R-:W-:-:S04]  /*0080*/  ISETP.GE.U32.AND P0, PT, R0, UR8, PT ;  /* 0x0000000800007c0c */ /* 0x004fc8000bf06070 */
[----:B------:R-:W-:-:S13]  /*0090*/  ISETP.GE.U32.AND.EX P0, PT, RZ, UR9, PT, P0 ;  /* 0x00000009ff007c0c */ /* 0x000fda000bf06100 */
[----:B------:R-:W-:Y:S05]  /*00a0*/  @P0 EXIT ;  /* 0x000000000000094d */ /* 0x000fea0003800000 */
[----:B------:R-:W-:Y:S01]  /*00b0*/  IMAD.MOV.U32 R11, RZ, RZ, RZ ;  /* 0x000000ffff0b7224 */ /* 0x000fe200078e00ff */
[----:B------:R-:W0:Y:S01]  /*00c0*/  LDCU.64 UR6, c[0x0][0x358] ;  /* 0x00006b00ff0677ac */ /* 0x000e220008000a00 */
[----:B------:R-:W1:Y:S05]  /*00d0*/  LDCU.128 UR12, c[0x0][0x380] ;  /* 0x00007000ff0c77ac */ /* 0x000e6a0008000c00 */
.L_x_0:
[C---:B--2---:R-:W-:Y:S01]  /*00e0*/  IMAD.SHL.U32 R4, R0.reuse, 0x8, RZ ;  /* 0x0000000800047824 */ /* 0x044fe200078e00ff */
[----:B------:R-:W-:-:S04]  /*00f0*/  SHF.L.U64.HI R2, R0, 0x3, R11 ;  /* 0x0000000300027819 */ /* 0x000fc8000001020b */
[C---:B-1----:R-:W-:Y:S02]  /*0100*/  IADD3 R8, P0, PT, R4.reuse, UR14, RZ ;  /* 0x0000000e04087c10 */ /* 0x042fe4000ff1e0ff */
[----:B------:R-:W-:Y:S02]  /*0110*/  IADD3 R4, P1, PT, R4, UR12, RZ ;  /* 0x0000000c04047c10 */ /* 0x000fe4000ff3e0ff */
[C---:B------:R-:W-:Y:S02]  /*0120*/  IADD3.X R9, PT, PT, R2.reuse, UR15, RZ, P0, !PT ;  /* 0x0000000f02097c10 */ /* 0x040fe400087fe4ff */
[----:B------:R-:W-:-:S03]  /*0130*/  IADD3.X R5, PT, PT, R2, UR13, RZ, P1, !PT ;  /* 0x0000000d02057c10 */ /* 0x000fc60008ffe4ff */
[----:B0-----:R-:W2:Y:S04]  /*0140*/  LDG.E.64.CONSTANT R2, desc[UR6][R8.64] ;  /* 0x0000000608027981 */ /* 0x001ea8000c1e9b00 */
[----:B------:R-:W2:Y:S01]  /*0150*/  LDG.E.64 R6, desc[UR6][R4.64] ;  /* 0x0000000604067981 */ /* 0x000ea2000c1e1b00 */
[----:B------:R-:W-:-:S05]  /*0160*/  IADD3 R0, P0, PT, R0, UR4, RZ ;  /* 0x0000000400007c10 */ /* 0x000fca000ff1e0ff */
[----:B------:R-:W-:Y:S01]  /*0170*/  IMAD.X R11, RZ, RZ, R11, P0 ;  /* 0x000000ffff0b7224 */ /* 0x000fe200000e060b */
[----:B------:R-:W-:-:S04]  /*0180*/  ISETP.GE.U32.AND P0, PT, R0, UR8, PT ;  /* 0x0000000800007c0c */ /* 0x000fc8000bf06070 */
[----:B------:R-:W-:Y:S01]  /*0190*/  ISETP.GE.U32.AND.EX P0, PT, R11, UR9, PT, P0 ;  /* 0x000000090b007c0c */ /* 0x000fe2000bf06100 */
[----:B--2---:R-:W-:-:S07]  /*01a0*/  DADD R2, -R2, R6 ;  /* 0x0000000002027229 */ /* 0x004fce0000000106 */
[----:B------:R2:W-:Y:S05]  /*01b0*/  STG.E.64 desc[UR6][R4.64], R2 ;  /* 0x0000000204007986 */ /* 0x0005ea000c101b06 */
[----:B------:R-:W-:Y:S05]  /*01c0*/  @!P0 BRA `(.L_x_0) ;  /* 0xfffffffc00c48947 */ /* 0x000fea000383ffff */
[----:B------:R-:W-:Y:S05]  /*01d0*/  EXIT ;  /* 0x000000000000794d */ /* 0x000fea0003800000 */
.L_x_1:
[----:B------:R-:W-:-:S00]  /*01e0*/  BRA `(.L_x_1) ;  /* 0xfffffffc00fc7947 */ /* 0x000fc0000383ffff */
[----:B------:R-:W-:-:S00]  /*01f0*/  NOP ;  /* 0x0000000000007918 */ /* 0x000fc00000000000 */
        /* <DEDUP_REMOVED lines=8> */
.L_x_2:


//--------------------- .nv.shared.reserved.0     --------------------------
	.section	.nv.shared.reserved.0,"aw",@nobits
	.weak		__nv_reservedSMEM_offset_0_alias
	.size		__nv_reservedSMEM_offset_0_alias, 0, 64
	.other		__nv_reservedSMEM_offset_0_alias,@"STO_CUDA_RESERVED_SHARED STV_DEFAULT"
__nv_reservedSMEM_offset_0_alias:
	.zero		0
	.zero		64


//--------------------- .nv.constant0._Z6kernelPdPKdm --------------------------
	.section	.nv.constant0._Z6kernelPdPKdm,"a",@progbits
	.sectionflags	@""
	.align	4
.nv.constant0._Z6kernelPdPKdm:
	.zero		920


//--------------------- SYMBOLS --------------------------

	.type		.nv.reservedSmem.offset0,@object
	.size		.nv.reservedSmem.offset0,0x4
